	.headerflags	@"EF_CUDA_TEXMODE_UNIFIED EF_CUDA_64BIT_ADDRESS EF_CUDA_ACCELERATORS EF_CUDA_SM90 EF_CUDA_VIRTUAL_SM(EF_CUDA_SM90)"
	.elftype	@"ET_EXEC"


//--------------------- .nv.info                  --------------------------
	.section	.nv.info,"",@"SHT_CUDA_INFO"
	.align	4


	//----- nvinfo : EIATTR_REGCOUNT
	.align		4
        /*0000*/ 	.byte	0x04, 0x2f
        /*0002*/ 	.short	(.L_3 - .L_2)
	.align		4
.L_2:
        /*0004*/ 	.word	index@(triton_poi_fused__native_batch_norm_legit_no_training_add_convolution_96)
        /*0008*/ 	.word	0x00000020


	//----- nvinfo : EIATTR_MIN_STACK_SIZE
	.align		4
.L_3:
        /*000c*/ 	.byte	0x04, 0x12
        /*000e*/ 	.short	(.L_5 - .L_4)
	.align		4
.L_4:
        /*0010*/ 	.word	index@(triton_poi_fused__native_batch_norm_legit_no_training_add_convolution_96)
        /*0014*/ 	.word	0x00000000


	//----- nvinfo : EIATTR_FRAME_SIZE
	.align		4
.L_5:
        /*0018*/ 	.byte	0x04, 0x11
        /*001a*/ 	.short	(.L_7 - .L_6)
	.align		4
.L_6:
        /*001c*/ 	.word	index@(triton_poi_fused__native_batch_norm_legit_no_training_add_convolution_96)
        /*0020*/ 	.word	0x00000000


	//----- nvinfo : EIATTR_MIN_STACK_SIZE
	.align		4
.L_7:
        /*0024*/ 	.byte	0x04, 0x12
        /*0026*/ 	.short	(.L_9 - .L_8)
	.align		4
.L_8:
        /*0028*/ 	.word	index@(triton_poi_fused__native_batch_norm_legit_no_training_add_convolution_96)
        /*002c*/ 	.word	0x00000000
.L_9:


//--------------------- .nv.info.triton_poi_fused__native_batch_norm_legit_no_training_add_convolution_96 --------------------------
	.section	.nv.info.triton_poi_fused__native_batch_norm_legit_no_training_add_convolution_96,"",@"SHT_CUDA_INFO"
	.sectionflags	@""
	.align	4


	//----- nvinfo : EIATTR_CUDA_API_VERSION
	.align		4
        /*0000*/ 	.byte	0x04, 0x37
        /*0002*/ 	.short	(.L_11 - .L_10)
.L_10:
        /*0004*/ 	.word	0x0000007c


	//----- nvinfo : EIATTR_KPARAM_INFO
	.align		4
.L_11:
        /*0008*/ 	.byte	0x04, 0x17
        /*000a*/ 	.short	(.L_13 - .L_12)
.L_12:
        /*000c*/ 	.word	0x00000000
        /*0010*/ 	.short	0x000d
        /*0012*/ 	.short	0x0068
        /*0014*/ 	.byte	0x00, 0xf0, 0x11, 0x00


	//----- nvinfo : EIATTR_KPARAM_INFO
	.align		4
.L_13:
        /*0018*/ 	.byte	0x04, 0x17
        /*001a*/ 	.short	(.L_15 - .L_14)
.L_14:
        /*001c*/ 	.word	0x00000000
        /*0020*/ 	.short	0x000c
        /*0022*/ 	.short	0x0060
        /*0024*/ 	.byte	0x00, 0xf4, 0x21, 0x00


	//----- nvinfo : EIATTR_KPARAM_INFO
	.align		4
.L_15:
        /*0028*/ 	.byte	0x04, 0x17
        /*002a*/ 	.short	(.L_17 - .L_16)
.L_16:
        /*002c*/ 	.word	0x00000000
        /*0030*/ 	.short	0x000b
        /*0032*/ 	.short	0x0058
        /*0034*/ 	.byte	0x00, 0xf4, 0x21, 0x00


	//----- nvinfo : EIATTR_KPARAM_INFO
	.align		4
.L_17:
        /*0038*/ 	.byte	0x04, 0x17
        /*003a*/ 	.short	(.L_19 - .L_18)
.L_18:
        /*003c*/ 	.word	0x00000000
        /*0040*/ 	.short	0x000a
        /*0042*/ 	.short	0x0050
        /*0044*/ 	.byte	0x00, 0xf4, 0x21, 0x00


	//----- nvinfo : EIATTR_KPARAM_INFO
	.align		4
.L_19:
        /*0048*/ 	.byte	0x04, 0x17
        /*004a*/ 	.short	(.L_21 - .L_20)
.L_20:
        /*004c*/ 	.word	0x00000000
        /*0050*/ 	.short	0x0009
        /*0052*/ 	.short	0x0048
        /*0054*/ 	.byte	0x00, 0xf4, 0x21, 0x00


	//----- nvinfo : EIATTR_KPARAM_INFO
	.align		4
.L_21:
        /*0058*/ 	.byte	0x04, 0x17
        /*005a*/ 	.short	(.L_23 - .L_22)
.L_22:
        /*005c*/ 	.word	0x00000000
        /*0060*/ 	.short	0x0008
        /*0062*/ 	.short	0x0040
        /*0064*/ 	.byte	0x00, 0xf4, 0x21, 0x00


	//----- nvinfo : EIATTR_KPARAM_INFO
	.align		4
.L_23:
        /*0068*/ 	.byte	0x04, 0x17
        /*006a*/ 	.short	(.L_25 - .L_24)
.L_24:
        /*006c*/ 	.word	0x00000000
        /*0070*/ 	.short	0x0007
        /*0072*/ 	.short	0x0038
        /*0074*/ 	.byte	0x00, 0xf4, 0x21, 0x00


	//----- nvinfo : EIATTR_KPARAM_INFO
	.align		4
.L_25:
        /*0078*/ 	.byte	0x04, 0x17
        /*007a*/ 	.short	(.L_27 - .L_26)
.L_26:
        /*007c*/ 	.word	0x00000000
        /*0080*/ 	.short	0x0006
        /*0082*/ 	.short	0x0030
        /*0084*/ 	.byte	0x00, 0xf4, 0x21, 0x00


	//----- nvinfo : EIATTR_KPARAM_INFO
	.align		4
.L_27:
        /*0088*/ 	.byte	0x04, 0x17
        /*008a*/ 	.short	(.L_29 - .L_28)
.L_28:
        /*008c*/ 	.word	0x00000000
        /*0090*/ 	.short	0x0005
        /*0092*/ 	.short	0x0028
        /*0094*/ 	.byte	0x00, 0xf4, 0x21, 0x00


	//----- nvinfo : EIATTR_KPARAM_INFO
	.align		4
.L_29:
        /*0098*/ 	.byte	0x04, 0x17
        /*009a*/ 	.short	(.L_31 - .L_30)
.L_30:
        /*009c*/ 	.word	0x00000000
        /*00a0*/ 	.short	0x0004
        /*00a2*/ 	.short	0x0020
        /*00a4*/ 	.byte	0x00, 0xf4, 0x21, 0x00


	//----- nvinfo : EIATTR_KPARAM_INFO
	.align		4
.L_31:
        /*00a8*/ 	.byte	0x04, 0x17
        /*00aa*/ 	.short	(.L_33 - .L_32)
.L_32:
        /*00ac*/ 	.word	0x00000000
        /*00b0*/ 	.short	0x0003
        /*00b2*/ 	.short	0x0018
        /*00b4*/ 	.byte	0x00, 0xf4, 0x21, 0x00


	//----- nvinfo : EIATTR_KPARAM_INFO
	.align		4
.L_33:
        /*00b8*/ 	.byte	0x04, 0x17
        /*00ba*/ 	.short	(.L_35 - .L_34)
.L_34:
        /*00bc*/ 	.word	0x00000000
        /*00c0*/ 	.short	0x0002
        /*00c2*/ 	.short	0x0010
        /*00c4*/ 	.byte	0x00, 0xf4, 0x21, 0x00


	//----- nvinfo : EIATTR_KPARAM_INFO
	.align		4
.L_35:
        /*00c8*/ 	.byte	0x04, 0x17
        /*00ca*/ 	.short	(.L_37 - .L_36)
.L_36:
        /*00cc*/ 	.word	0x00000000
        /*00d0*/ 	.short	0x0001
        /*00d2*/ 	.short	0x0008
        /*00d4*/ 	.byte	0x00, 0xf4, 0x21, 0x00


	//----- nvinfo : EIATTR_KPARAM_INFO
	.align		4
.L_37:
        /*00d8*/ 	.byte	0x04, 0x17
        /*00da*/ 	.short	(.L_39 - .L_38)
.L_38:
        /*00dc*/ 	.word	0x00000000
        /*00e0*/ 	.short	0x0000
        /*00e2*/ 	.short	0x0000
        /*00e4*/ 	.byte	0x00, 0xf4, 0x21, 0x00


	//----- nvinfo : EIATTR_SPARSE_MMA_MASK
	.align		4
.L_39:
        /*00e8*/ 	.byte	0x03, 0x50
        /*00ea*/ 	.short	0x0000


	//----- nvinfo : EIATTR_MAXREG_COUNT
	.align		4
        /*00ec*/ 	.byte	0x03, 0x1b
        /*00ee*/ 	.short	0x00ff


	//----- nvinfo : EIATTR_EXIT_INSTR_OFFSETS
	.align		4
        /*00f0*/ 	.byte	0x04, 0x1c
        /*00f2*/ 	.short	(.L_41 - .L_40)


	//   ....[0]....
.L_40:
        /*00f4*/ 	.word	0x00000580


	//   ....[1]....
        /*00f8*/ 	.word	0x000005a0


	//----- nvinfo : EIATTR_REQNTID
	.align		4
.L_41:
        /*00fc*/ 	.byte	0x04, 0x10
        /*00fe*/ 	.short	(.L_43 - .L_42)
.L_42:
        /*0100*/ 	.word	0x00000080
        /*0104*/ 	.word	0x00000001
        /*0108*/ 	.word	0x00000001


	//----- nvinfo : EIATTR_CBANK_PARAM_SIZE
	.align		4
.L_43:
        /*010c*/ 	.byte	0x03, 0x19
        /*010e*/ 	.short	0x006c


	//----- nvinfo : EIATTR_PARAM_CBANK
	.align		4
        /*0110*/ 	.byte	0x04, 0x0a
        /*0112*/ 	.short	(.L_45 - .L_44)
	.align		4
.L_44:
        /*0114*/ 	.word	index@(.nv.constant0.triton_poi_fused__native_batch_norm_legit_no_training_add_convolution_96)
        /*0118*/ 	.short	0x0210
        /*011a*/ 	.short	0x006c


	//----- nvinfo : EIATTR_SW_WAR
	.align		4
.L_45:
        /*011c*/ 	.byte	0x04, 0x36
        /*011e*/ 	.short	(.L_47 - .L_46)
.L_46:
        /*0120*/ 	.word	0x00000008
.L_47:


//--------------------- .nv.callgraph             --------------------------
	.section	.nv.callgraph,"",@"SHT_CUDA_CALLGRAPH"
	.align	4
	.sectionentsize	8
	.align		4
        /*0000*/ 	.word	0x00000000
	.align		4
        /*0004*/ 	.word	0xffffffff
	.align		4
        /*0008*/ 	.word	0x00000000
	.align		4
        /*000c*/ 	.word	0xfffffffe
	.align		4
        /*0010*/ 	.word	0x00000000
	.align		4
        /*0014*/ 	.word	0xfffffffd
	.align		4
        /*0018*/ 	.word	0x00000000
	.align		4
        /*001c*/ 	.word	0xfffffffc


//--------------------- .nv.constant4             --------------------------
	.section	.nv.constant4,"a",@progbits
	.align	8
	.align		8
.nv.constant4:
        /*0000*/ 	.dword	_$_str
	.align		8
        /*0008*/ 	.dword	_$_str_$_2


//--------------------- .text.triton_poi_fused__native_batch_norm_legit_no_training_add_convolution_96 --------------------------
	.section	.text.triton_poi_fused__native_batch_norm_legit_no_training_add_convolution_96,"ax",@progbits
	.align	128
        .global         triton_poi_fused__native_batch_norm_legit_no_training_add_convolution_96
        .type           triton_poi_fused__native_batch_norm_legit_no_training_add_convolution_96,@function
        .size           triton_poi_fused__native_batch_norm_legit_no_training_add_convolution_96,(.L_x_1 - triton_poi_fused__native_batch_norm_legit_no_training_add_convolution_96)
        .other          triton_poi_fused__native_batch_norm_legit_no_training_add_convolution_96,@"STO_CUDA_ENTRY STV_DEFAULT"
triton_poi_fused__native_batch_norm_legit_no_training_add_convolution_96:
.text.triton_poi_fused__native_batch_norm_legit_no_training_add_convolution_96:
[----:B------:R-:W0:Y:S01]  /*0000*/  LDC R1, c[0x0][0x28] ;  /* 0x00000a00ff017b82 */ /* 0x000e220000000800 */
[----:B------:R-:W1:Y:S07]  /*0010*/  S2R R4, SR_TID.X ;  /* 0x0000000000047919 */ /* 0x000e6e0000002100 */
[----:B------:R-:W2:Y:S01]  /*0020*/  LDC.64 R12, c[0x0][0x238] ;  /* 0x00008e00ff0c7b82 */ /* 0x000ea20000000a00 */
[----:B------:R-:W-:Y:S02]  /*0030*/  CS2R R6, SRZ ;  /* 0x0000000000067805 */ /* 0x000fe4000001ff00 */
[----:B------:R-:W-:Y:S01]  /*0040*/  CS2R R22, SRZ ;  /* 0x0000000000167805 */ /* 0x000fe2000001ff00 */
[----:B------:R-:W3:Y:S01]  /*0050*/  S2R R3, SR_CTAID.X ;  /* 0x0000000000037919 */ /* 0x000ee20000002500 */
[----:B------:R-:W-:-:S03]  /*0060*/  ULDC.64 UR4, c[0x0][0x208] ;  /* 0x0000820000047ab9 */ /* 0x000fc60000000a00 */
[----:B------:R-:W4:Y:S08]  /*0070*/  LDC.64 R16, c[0x0][0x258] ;  /* 0x00009600ff107b82 */ /* 0x000f300000000a00 */
[----:B------:R-:W5:Y:S08]  /*0080*/  LDC.64 R28, c[0x0][0x228] ;  /* 0x00008a00ff1c7b82 */ /* 0x000f700000000a00 */
[----:B------:R-:W5:Y:S01]  /*0090*/  LDC.64 R8, c[0x0][0x210] ;  /* 0x00008400ff087b82 */ /* 0x000f620000000a00 */
[----:B-1----:R-:W-:-:S07]  /*00a0*/  LOP3.LUT R4, R4, 0x7f, RZ, 0xc0, !PT ;  /* 0x0000007f04047812 */ /* 0x002fce00078ec0ff */
[----:B------:R-:W1:Y:S01]  /*00b0*/  LDC.64 R10, c[0x0][0x218] ;  /* 0x00008600ff0a7b82 */ /* 0x000e620000000a00 */
[----:B---3--:R-:W-:-:S04]  /*00c0*/  LEA R4, R3, R4, 0x7 ;  /* 0x0000000403047211 */ /* 0x008fc800078e38ff */
[C---:B------:R-:W-:Y:S01]  /*00d0*/  ISETP.GE.AND P4, PT, R4.reuse, 0x5d00, PT ;  /* 0x00005d000400780c */ /* 0x040fe20003f86270 */
[----:B------:R-:W-:Y:S02]  /*00e0*/  IMAD.HI R0, R4, 0x2c0b02c1, RZ ;  /* 0x2c0b02c104007827 */ /* 0x000fe400078e02ff */
[----:B------:R-:W3:Y:S03]  /*00f0*/  LDC.64 R26, c[0x0][0x230] ;  /* 0x00008c00ff1a7b82 */ /* 0x000ee60000000a00 */
[----:B------:R-:W-:-:S04]  /*0100*/  SHF.R.U32.HI R3, RZ, 0x1f, R0 ;  /* 0x0000001fff037819 */ /* 0x000fc80000011600 */
[----:B------:R-:W-:Y:S01]  /*0110*/  LEA.HI.SX32 R3, R0, R3, 0x1c ;  /* 0x0000000300037211 */ /* 0x000fe200078fe2ff */
[----:B------:R-:W1:Y:S04]  /*0120*/  LDC.64 R20, c[0x0][0x250] ;  /* 0x00009400ff147b82 */ /* 0x000e680000000a00 */
[----:B------:R-:W-:-:S04]  /*0130*/  IMAD R25, R3, -0x5d, R4 ;  /* 0xffffffa303197824 */ /* 0x000fc800078e0204 */
[C---:B--2---:R-:W-:Y:S01]  /*0140*/  IMAD.WIDE R12, R25.reuse, 0x4, R12 ;  /* 0x00000004190c7825 */ /* 0x044fe200078e020c */
[----:B------:R-:W2:Y:S03]  /*0150*/  LDC.64 R2, c[0x0][0x220] ;  /* 0x00008800ff027b82 */ /* 0x000ea60000000a00 */
[----:B----4-:R-:W-:Y:S01]  /*0160*/  IMAD.WIDE R16, R25, 0x4, R16 ;  /* 0x0000000419107825 */ /* 0x010fe200078e0210 */
[----:B------:R4:W3:Y:S04]  /*0170*/  @!P4 LDG.E.EL R6, desc[UR4][R12.64] ;  /* 0x000000040c06c981 */ /* 0x0008e8000c2e1900 */
[----:B------:R1:W3:Y:S01]  /*0180*/  @!P4 LDG.E.EL R23, desc[UR4][R16.64] ;  /* 0x000000041017c981 */ /* 0x0002e2000c2e1900 */
[----:B------:R-:W3:Y:S01]  /*0190*/  LDC.64 R14, c[0x0][0x248] ;  /* 0x00009200ff0e7b82 */ /* 0x000ee20000000a00 */
[----:B------:R-:W-:-:S07]  /*01a0*/  HFMA2.MMA R5, -RZ, RZ, 0, 0 ;  /* 0x00000000ff057435 */ /* 0x000fce00000001ff */
[----:B----4-:R-:W4:Y:S08]  /*01b0*/  LDC.64 R12, c[0x0][0x240] ;  /* 0x00009000ff0c7b82 */ /* 0x010f300000000a00 */
[----:B------:R-:W3:Y:S01]  /*01c0*/  LDC.64 R18, c[0x0][0x268] ;  /* 0x00009a00ff127b82 */ /* 0x000ee20000000a00 */
[----:B--2---:R-:W-:Y:S01]  /*01d0*/  IMAD.WIDE R2, R25, 0x4, R2 ;  /* 0x0000000419027825 */ /* 0x004fe200078e0202 */
[----:B------:R-:W-:-:S04]  /*01e0*/  MOV R0, RZ ;  /* 0x000000ff00007202 */ /* 0x000fc80000000f00 */
[----:B------:R2:W3:Y:S01]  /*01f0*/  @!P4 LDG.E.EL R5, desc[UR4][R2.64] ;  /* 0x000000040205c981 */ /* 0x0004e2000c2e1900 */
[----:B-----5:R-:W-:Y:S01]  /*0200*/  IMAD.WIDE R28, R25, 0x4, R28 ;  /* 0x00000004191c7825 */ /* 0x020fe200078e021c */
[----:B01----:R-:W0:Y:S03]  /*0210*/  LDC.64 R16, c[0x0][0x260] ;  /* 0x00009800ff107b82 */ /* 0x003e260000000a00 */
[C---:B------:R-:W-:Y:S01]  /*0220*/  IMAD.WIDE R8, R4.reuse, 0x4, R8 ;  /* 0x0000000404087825 */ /* 0x040fe200078e0208 */
[----:B------:R-:W5:Y:S03]  /*0230*/  @!P4 LDG.E.EL R7, desc[UR4][R28.64] ;  /* 0x000000041c07c981 */ /* 0x000f66000c2e1900 */
[----:B------:R-:W-:Y:S01]  /*0240*/  IMAD.WIDE R10, R4, 0x4, R10 ;  /* 0x00000004040a7825 */ /* 0x000fe200078e020a */
[----:B--2---:R-:W-:-:S03]  /*0250*/  CS2R R2, SRZ ;  /* 0x0000000000027805 */ /* 0x004fc6000001ff00 */
[C---:B---3--:R-:W-:Y:S01]  /*0260*/  IMAD.WIDE R26, R25.reuse, 0x4, R26 ;  /* 0x00000004191a7825 */ /* 0x048fe200078e021a */
[----:B------:R-:W5:Y:S03]  /*0270*/  @!P4 LDG.E R0, desc[UR4][R10.64] ;  /* 0x000000040a00c981 */ /* 0x000f66000c1e1900 */
[C---:B------:R-:W-:Y:S01]  /*0280*/  IMAD.WIDE R20, R25.reuse, 0x4, R20 ;  /* 0x0000000419147825 */ /* 0x040fe200078e0214 */
[----:B------:R-:W2:Y:S03]  /*0290*/  @!P4 LDG.E R2, desc[UR4][R8.64] ;  /* 0x000000040802c981 */ /* 0x000ea6000c1e1900 */
[C---:B----4-:R-:W-:Y:S01]  /*02a0*/  IMAD.WIDE R12, R25.reuse, 0x4, R12 ;  /* 0x00000004190c7825 */ /* 0x050fe200078e020c */
[----:B------:R1:W3:Y:S03]  /*02b0*/  @!P4 LDG.E.EL R22, desc[UR4][R26.64] ;  /* 0x000000041a16c981 */ /* 0x0002e6000c2e1900 */
[C---:B------:R-:W-:Y:S01]  /*02c0*/  IMAD.WIDE R14, R25.reuse, 0x4, R14 ;  /* 0x00000004190e7825 */ /* 0x040fe200078e020e */
[----:B------:R-:W4:Y:S03]  /*02d0*/  @!P4 LDG.E.EL R3, desc[UR4][R20.64] ;  /* 0x000000041403c981 */ /* 0x000f26000c2e1900 */
[----:B0-----:R-:W-:Y:S01]  /*02e0*/  IMAD.WIDE R16, R25, 0x4, R16 ;  /* 0x0000000419107825 */ /* 0x001fe200078e0210 */
[----:B-1----:R-:W-:-:S03]  /*02f0*/  CS2R R26, SRZ ;  /* 0x00000000001a7805 */ /* 0x002fc6000001ff00 */
[----:B------:R-:W-:Y:S01]  /*0300*/  IMAD.WIDE R18, R25, 0x4, R18 ;  /* 0x0000000419127825 */ /* 0x000fe200078e0212 */
[----:B------:R-:W-:Y:S02]  /*0310*/  CS2R R24, SRZ ;  /* 0x0000000000187805 */ /* 0x000fe4000001ff00 */
[----:B------:R0:W4:Y:S04]  /*0320*/  @!P4 LDG.E.EL R26, desc[UR4][R12.64] ;  /* 0x000000040c1ac981 */ /* 0x000128000c2e1900 */
[----:B------:R1:W4:Y:S04]  /*0330*/  @!P4 LDG.E.EL R25, desc[UR4][R14.64] ;  /* 0x000000040e19c981 */ /* 0x000328000c2e1900 */
[----:B------:R2:W4:Y:S01]  /*0340*/  @!P4 LDG.E.EL R27, desc[UR4][R16.64] ;  /* 0x00000004101bc981 */ /* 0x000522000c2e1900 */
[----:B0-----:R-:W0:Y:S03]  /*0350*/  LDC.64 R12, c[0x0][0x270] ;  /* 0x00009c00ff0c7b82 */ /* 0x001e260000000a00 */
[----:B------:R-:W4:Y:S01]  /*0360*/  @!P4 LDG.E.EL R24, desc[UR4][R18.64] ;  /* 0x000000041218c981 */ /* 0x000f22000c2e1900 */
[----:B0-----:R-:W-:-:S04]  /*0370*/  IMAD.WIDE R12, R4, 0x4, R12 ;  /* 0x00000004040c7825 */ /* 0x001fc800078e020c */
[----:B------:R-:W-:Y:S01]  /*0380*/  FADD R6, R6, 9.9999997473787516356e-06 ;  /* 0x3727c5ac06067421 */ /* 0x000fe20000000000 */
[----:B------:R-:W-:-:S03]  /*0390*/  FADD R23, R23, 9.9999997473787516356e-06 ;  /* 0x3727c5ac17177421 */ /* 0x000fc60000000000 */
[----:B------:R-:W0:Y:S08]  /*03a0*/  MUFU.SQRT R20, R6 ;  /* 0x0000000600147308 */ /* 0x000e300000002000 */
[----:B------:R-:W1:Y:S01]  /*03b0*/  MUFU.SQRT R21, R23 ;  /* 0x0000001700157308 */ /* 0x000e620000002000 */
[C---:B0-----:R-:W-:Y:S02]  /*03c0*/  FSETP.GT.AND P0, PT, R20.reuse, 8.50705917302346158658e+37, PT ;  /* 0x7e8000001400780b */ /* 0x041fe40003f04000 */
[----:B------:R-:W-:-:S02]  /*03d0*/  FSETP.GEU.AND P2, PT, R20, 1.175494350822287508e-38, PT ;  /* 0x008000001400780b */ /* 0x000fc40003f4e000 */
[C---:B-1----:R-:W-:Y:S02]  /*03e0*/  FSETP.GT.AND P1, PT, R21.reuse, 8.50705917302346158658e+37, PT ;  /* 0x7e8000001500780b */ /* 0x042fe40003f24000 */
[----:B------:R-:W-:-:S07]  /*03f0*/  FSETP.GEU.AND P3, PT, R21, 1.175494350822287508e-38, PT ;  /* 0x008000001500780b */ /* 0x000fce0003f6e000 */
[----:B------:R-:W-:Y:S01]  /*0400*/  @P0 FMUL R20, R20, 0.25 ;  /* 0x3e80000014140820 */ /* 0x000fe20000400000 */
[----:B------:R-:W-:-:S03]  /*0410*/  HFMA2.MMA R6, -RZ, RZ, 1.625, 0 ;  /* 0x3e800000ff067435 */ /* 0x000fc600000001ff */
[----:B------:R-:W-:Y:S01]  /*0420*/  @!P2 FMUL R20, R20, 16777216 ;  /* 0x4b8000001414a820 */ /* 0x000fe20000400000 */
[----:B------:R-:W-:-:S04]  /*0430*/  @P1 FMUL R21, R21, 0.25 ;  /* 0x3e80000015151820 */ /* 0x000fc80000400000 */
[----:B------:R-:W-:Y:S01]  /*0440*/  @!P3 FMUL R21, R21, 16777216 ;  /* 0x4b8000001515b820 */ /* 0x000fe20000400000 */
[----:B------:R-:W0:Y:S01]  /*0450*/  MUFU.RCP R20, R20 ;  /* 0x0000001400147308 */ /* 0x000e220000001000 */
[----:B------:R-:W-:-:S07]  /*0460*/  FSEL R15, R6, 1, P0 ;  /* 0x3f800000060f7808 */ /* 0x000fce0000000000 */
[----:B------:R-:W1:Y:S01]  /*0470*/  MUFU.RCP R21, R21 ;  /* 0x0000001500157308 */ /* 0x000e620000001000 */
[----:B------:R-:W-:Y:S01]  /*0480*/  FSEL R6, R6, 1, P1 ;  /* 0x3f80000006067808 */ /* 0x000fe20000800000 */
[----:B------:R-:W-:Y:S01]  /*0490*/  @!P2 FMUL R15, R15, 16777216 ;  /* 0x4b8000000f0fa820 */ /* 0x000fe20000400000 */
[----:B--2---:R-:W-:Y:S01]  /*04a0*/  FADD R17, R5, R2 ;  /* 0x0000000205117221 */ /* 0x004fe20000000000 */
[----:B-----5:R-:W-:Y:S02]  /*04b0*/  FADD R0, R7, R0 ;  /* 0x0000000007007221 */ /* 0x020fe40000000000 */
[----:B------:R-:W-:Y:S01]  /*04c0*/  @!P3 FMUL R6, R6, 16777216 ;  /* 0x4b8000000606b820 */ /* 0x000fe20000400000 */
[----:B0-----:R-:W-:Y:S01]  /*04d0*/  FMUL R20, R20, R15 ;  /* 0x0000000f14147220 */ /* 0x001fe20000400000 */
[----:B---3--:R-:W-:Y:S01]  /*04e0*/  FADD R5, R17, -R22 ;  /* 0x8000001611057221 */ /* 0x008fe20000000000 */
[----:B----4-:R-:W-:Y:S01]  /*04f0*/  FADD R3, R0, -R3 ;  /* 0x8000000300037221 */ /* 0x010fe20000000000 */
[----:B-1----:R-:W-:-:S02]  /*0500*/  FMUL R6, R21, R6 ;  /* 0x0000000615067220 */ /* 0x002fc40000400000 */
[----:B------:R-:W-:Y:S02]  /*0510*/  FMUL R20, R20, R5 ;  /* 0x0000000514147220 */ /* 0x000fe40000400000 */
[----:B------:R-:W-:Y:S02]  /*0520*/  FMUL R3, R6, R3 ;  /* 0x0000000306037220 */ /* 0x000fe40000400000 */
[----:B------:R-:W-:Y:S01]  /*0530*/  FFMA R20, R20, R26, R25 ;  /* 0x0000001a14147223 */ /* 0x000fe20000000019 */
[----:B------:R0:W-:Y:S01]  /*0540*/  @!P4 STG.E desc[UR4][R8.64], R17 ;  /* 0x000000110800c986 */ /* 0x0001e2000c101904 */
[----:B------:R-:W-:-:S03]  /*0550*/  FFMA R3, R3, R27, R24 ;  /* 0x0000001b03037223 */ /* 0x000fc60000000018 */
[----:B------:R0:W-:Y:S01]  /*0560*/  @!P4 STG.E desc[UR4][R10.64], R0 ;  /* 0x000000000a00c986 */ /* 0x0001e2000c101904 */
[----:B------:R-:W-:Y:S01]  /*0570*/  FADD R3, R20, R3 ;  /* 0x0000000314037221 */ /* 0x000fe20000000000 */
[----:B0-----:R-:W-:Y:S06]  /*0580*/  @P4 EXIT ;  /* 0x000000000000494d */ /* 0x001fec0003800000 */
[----:B------:R-:W-:Y:S01]  /*0590*/  STG.E desc[UR4][R12.64], R3 ;  /* 0x000000030c007986 */ /* 0x000fe2000c101904 */
[----:B------:R-:W-:Y:S05]  /*05a0*/  EXIT ;  /* 0x000000000000794d */ /* 0x000fea0003800000 */
.L_x_0:
[----:B------:R-:W-:-:S00]  /*05b0*/  BRA `(.L_x_0) ;  /* 0xfffffffc00fc7947 */ /* 0x000fc0000383ffff */
[----:B------:R-:W-:-:S00]  /*05c0*/  NOP ;  /* 0x0000000000007918 */ /* 0x000fc00000000000 */
        /* <DEDUP_REMOVED lines=11> */
.L_x_1:


//--------------------- .nv.global.init           --------------------------
	.section	.nv.global.init,"aw",@progbits
.nv.global.init:
	.type		_$_str,@object
	.size		_$_str,(_$_str_$_2 - _$_str)
_$_str:
        /*0000*/ 	.byte	0x5f, 0x5f, 0x43, 0x55, 0x44, 0x41, 0x5f, 0x46, 0x54, 0x5a, 0x00
	.type		_$_str_$_2,@object
	.size		_$_str_$_2,(.L_1 - _$_str_$_2)
_$_str_$_2:
        /*000b*/ 	.byte	0x5f, 0x5f, 0x43, 0x55, 0x44, 0x41, 0x5f, 0x50, 0x52, 0x45, 0x43, 0x5f, 0x53, 0x51, 0x52, 0x54
        /*001b*/ 	.byte	0x00
.L_1:


//--------------------- .nv.constant0.triton_poi_fused__native_batch_norm_legit_no_training_add_convolution_96 --------------------------
	.section	.nv.constant0.triton_poi_fused__native_batch_norm_legit_no_training_add_convolution_96,"a",@progbits
	.sectionflags	@""
	.align	4
.nv.constant0.triton_poi_fused__native_batch_norm_legit_no_training_add_convolution_96:
	.zero		636
